	.headerflags	@"EF_CUDA_TEXMODE_UNIFIED EF_CUDA_64BIT_ADDRESS EF_CUDA_ACCELERATORS EF_CUDA_SM90 EF_CUDA_VIRTUAL_SM(EF_CUDA_SM90)"
	.elftype	@"ET_EXEC"


//--------------------- .nv.info                  --------------------------
	.section	.nv.info,"",@"SHT_CUDA_INFO"
	.align	4


	//----- nvinfo : EIATTR_REGCOUNT
	.align		4
        /*0000*/ 	.byte	0x04, 0x2f
        /*0002*/ 	.short	(.L_3 - .L_2)
	.align		4
.L_2:
        /*0004*/ 	.word	index@(triton_poi_fused__native_batch_norm_legit_no_training_add_convolution_16)
        /*0008*/ 	.word	0x00000020


	//----- nvinfo : EIATTR_MIN_STACK_SIZE
	.align		4
.L_3:
        /*000c*/ 	.byte	0x04, 0x12
        /*000e*/ 	.short	(.L_5 - .L_4)
	.align		4
.L_4:
        /*0010*/ 	.word	index@(triton_poi_fused__native_batch_norm_legit_no_training_add_convolution_16)
        /*0014*/ 	.word	0x00000000


	//----- nvinfo : EIATTR_FRAME_SIZE
	.align		4
.L_5:
        /*0018*/ 	.byte	0x04, 0x11
        /*001a*/ 	.short	(.L_7 - .L_6)
	.align		4
.L_6:
        /*001c*/ 	.word	index@(triton_poi_fused__native_batch_norm_legit_no_training_add_convolution_16)
        /*0020*/ 	.word	0x00000000


	//----- nvinfo : EIATTR_MIN_STACK_SIZE
	.align		4
.L_7:
        /*0024*/ 	.byte	0x04, 0x12
        /*0026*/ 	.short	(.L_9 - .L_8)
	.align		4
.L_8:
        /*0028*/ 	.word	index@(triton_poi_fused__native_batch_norm_legit_no_training_add_convolution_16)
        /*002c*/ 	.word	0x00000000
.L_9:


//--------------------- .nv.info.triton_poi_fused__native_batch_norm_legit_no_training_add_convolution_16 --------------------------
	.section	.nv.info.triton_poi_fused__native_batch_norm_legit_no_training_add_convolution_16,"",@"SHT_CUDA_INFO"
	.sectionflags	@""
	.align	4


	//----- nvinfo : EIATTR_CUDA_API_VERSION
	.align		4
        /*0000*/ 	.byte	0x04, 0x37
        /*0002*/ 	.short	(.L_11 - .L_10)
.L_10:
        /*0004*/ 	.word	0x0000007c


	//----- nvinfo : EIATTR_KPARAM_INFO
	.align		4
.L_11:
        /*0008*/ 	.byte	0x04, 0x17
        /*000a*/ 	.short	(.L_13 - .L_12)
.L_12:
        /*000c*/ 	.word	0x00000000
        /*0010*/ 	.short	0x0019
        /*0012*/ 	.short	0x00c8
        /*0014*/ 	.byte	0x00, 0xf0, 0x11, 0x00


	//----- nvinfo : EIATTR_KPARAM_INFO
	.align		4
.L_13:
        /*0018*/ 	.byte	0x04, 0x17
        /*001a*/ 	.short	(.L_15 - .L_14)
.L_14:
        /*001c*/ 	.word	0x00000000
        /*0020*/ 	.short	0x0018
        /*0022*/ 	.short	0x00c0
        /*0024*/ 	.byte	0x00, 0xf4, 0x21, 0x00


	//----- nvinfo : EIATTR_KPARAM_INFO
	.align		4
.L_15:
        /*0028*/ 	.byte	0x04, 0x17
        /*002a*/ 	.short	(.L_17 - .L_16)
.L_16:
        /*002c*/ 	.word	0x00000000
        /*0030*/ 	.short	0x0017
        /*0032*/ 	.short	0x00b8
        /*0034*/ 	.byte	0x00, 0xf4, 0x21, 0x00


	//----- nvinfo : EIATTR_KPARAM_INFO
	.align		4
.L_17:
        /*0038*/ 	.byte	0x04, 0x17
        /*003a*/ 	.short	(.L_19 - .L_18)
.L_18:
        /*003c*/ 	.word	0x00000000
        /*0040*/ 	.short	0x0016
        /*0042*/ 	.short	0x00b0
        /*0044*/ 	.byte	0x00, 0xf4, 0x21, 0x00


	//----- nvinfo : EIATTR_KPARAM_INFO
	.align		4
.L_19:
        /*0048*/ 	.byte	0x04, 0x17
        /*004a*/ 	.short	(.L_21 - .L_20)
.L_20:
        /*004c*/ 	.word	0x00000000
        /*0050*/ 	.short	0x0015
        /*0052*/ 	.short	0x00a8
        /*0054*/ 	.byte	0x00, 0xf4, 0x21, 0x00


	//----- nvinfo : EIATTR_KPARAM_INFO
	.align		4
.L_21:
        /*0058*/ 	.byte	0x04, 0x17
        /*005a*/ 	.short	(.L_23 - .L_22)
.L_22:
        /*005c*/ 	.word	0x00000000
        /*0060*/ 	.short	0x0014
        /*0062*/ 	.short	0x00a0
        /*0064*/ 	.byte	0x00, 0xf4, 0x21, 0x00


	//----- nvinfo : EIATTR_KPARAM_INFO
	.align		4
.L_23:
        /*0068*/ 	.byte	0x04, 0x17
        /*006a*/ 	.short	(.L_25 - .L_24)
.L_24:
        /*006c*/ 	.word	0x00000000
        /*0070*/ 	.short	0x0013
        /*0072*/ 	.short	0x0098
        /*0074*/ 	.byte	0x00, 0xf4, 0x21, 0x00


	//----- nvinfo : EIATTR_KPARAM_INFO
	.align		4
.L_25:
        /*0078*/ 	.byte	0x04, 0x17
        /*007a*/ 	.short	(.L_27 - .L_26)
.L_26:
        /*007c*/ 	.word	0x00000000
        /*0080*/ 	.short	0x0012
        /*0082*/ 	.short	0x0090
        /*0084*/ 	.byte	0x00, 0xf4, 0x21, 0x00


	//----- nvinfo : EIATTR_KPARAM_INFO
	.align		4
.L_27:
        /*0088*/ 	.byte	0x04, 0x17
        /*008a*/ 	.short	(.L_29 - .L_28)
.L_28:
        /*008c*/ 	.word	0x00000000
        /*0090*/ 	.short	0x0011
        /*0092*/ 	.short	0x0088
        /*0094*/ 	.byte	0x00, 0xf4, 0x21, 0x00


	//----- nvinfo : EIATTR_KPARAM_INFO
	.align		4
.L_29:
        /*0098*/ 	.byte	0x04, 0x17
        /*009a*/ 	.short	(.L_31 - .L_30)
.L_30:
        /*009c*/ 	.word	0x00000000
        /*00a0*/ 	.short	0x0010
        /*00a2*/ 	.short	0x0080
        /*00a4*/ 	.byte	0x00, 0xf4, 0x21, 0x00


	//----- nvinfo : EIATTR_KPARAM_INFO
	.align		4
.L_31:
        /*00a8*/ 	.byte	0x04, 0x17
        /*00aa*/ 	.short	(.L_33 - .L_32)
.L_32:
        /*00ac*/ 	.word	0x00000000
        /*00b0*/ 	.short	0x000f
        /*00b2*/ 	.short	0x0078
        /*00b4*/ 	.byte	0x00, 0xf4, 0x21, 0x00


	//----- nvinfo : EIATTR_KPARAM_INFO
	.align		4
.L_33:
        /*00b8*/ 	.byte	0x04, 0x17
        /*00ba*/ 	.short	(.L_35 - .L_34)
.L_34:
        /*00bc*/ 	.word	0x00000000
        /*00c0*/ 	.short	0x000e
        /*00c2*/ 	.short	0x0070
        /*00c4*/ 	.byte	0x00, 0xf4, 0x21, 0x00


	//----- nvinfo : EIATTR_KPARAM_INFO
	.align		4
.L_35:
        /*00c8*/ 	.byte	0x04, 0x17
        /*00ca*/ 	.short	(.L_37 - .L_36)
.L_36:
        /*00cc*/ 	.word	0x00000000
        /*00d0*/ 	.short	0x000d
        /*00d2*/ 	.short	0x0068
        /*00d4*/ 	.byte	0x00, 0xf4, 0x21, 0x00


	//----- nvinfo : EIATTR_KPARAM_INFO
	.align		4
.L_37:
        /*00d8*/ 	.byte	0x04, 0x17
        /*00da*/ 	.short	(.L_39 - .L_38)
.L_38:
        /*00dc*/ 	.word	0x00000000
        /*00e0*/ 	.short	0x000c
        /*00e2*/ 	.short	0x0060
        /*00e4*/ 	.byte	0x00, 0xf4, 0x21, 0x00


	//----- nvinfo : EIATTR_KPARAM_INFO
	.align		4
.L_39:
        /*00e8*/ 	.byte	0x04, 0x17
        /*00ea*/ 	.short	(.L_41 - .L_40)
.L_40:
        /*00ec*/ 	.word	0x00000000
        /*00f0*/ 	.short	0x000b
        /*00f2*/ 	.short	0x0058
        /*00f4*/ 	.byte	0x00, 0xf4, 0x21, 0x00


	//----- nvinfo : EIATTR_KPARAM_INFO
	.align		4
.L_41:
        /*00f8*/ 	.byte	0x04, 0x17
        /*00fa*/ 	.short	(.L_43 - .L_42)
.L_42:
        /*00fc*/ 	.word	0x00000000
        /*0100*/ 	.short	0x000a
        /*0102*/ 	.short	0x0050
        /*0104*/ 	.byte	0x00, 0xf4, 0x21, 0x00


	//----- nvinfo : EIATTR_KPARAM_INFO
	.align		4
.L_43:
        /*0108*/ 	.byte	0x04, 0x17
        /*010a*/ 	.short	(.L_45 - .L_44)
.L_44:
        /*010c*/ 	.word	0x00000000
        /*0110*/ 	.short	0x0009
        /*0112*/ 	.short	0x0048
        /*0114*/ 	.byte	0x00, 0xf4, 0x21, 0x00


	//----- nvinfo : EIATTR_KPARAM_INFO
	.align		4
.L_45:
        /*0118*/ 	.byte	0x04, 0x17
        /*011a*/ 	.short	(.L_47 - .L_46)
.L_46:
        /*011c*/ 	.word	0x00000000
        /*0120*/ 	.short	0x0008
        /*0122*/ 	.short	0x0040
        /*0124*/ 	.byte	0x00, 0xf4, 0x21, 0x00


	//----- nvinfo : EIATTR_KPARAM_INFO
	.align		4
.L_47:
        /*0128*/ 	.byte	0x04, 0x17
        /*012a*/ 	.short	(.L_49 - .L_48)
.L_48:
        /*012c*/ 	.word	0x00000000
        /*0130*/ 	.short	0x0007
        /*0132*/ 	.short	0x0038
        /*0134*/ 	.byte	0x00, 0xf4, 0x21, 0x00


	//----- nvinfo : EIATTR_KPARAM_INFO
	.align		4
.L_49:
        /*0138*/ 	.byte	0x04, 0x17
        /*013a*/ 	.short	(.L_51 - .L_50)
.L_50:
        /*013c*/ 	.word	0x00000000
        /*0140*/ 	.short	0x0006
        /*0142*/ 	.short	0x0030
        /*0144*/ 	.byte	0x00, 0xf4, 0x21, 0x00


	//----- nvinfo : EIATTR_KPARAM_INFO
	.align		4
.L_51:
        /*0148*/ 	.byte	0x04, 0x17
        /*014a*/ 	.short	(.L_53 - .L_52)
.L_52:
        /*014c*/ 	.word	0x00000000
        /*0150*/ 	.short	0x0005
        /*0152*/ 	.short	0x0028
        /*0154*/ 	.byte	0x00, 0xf4, 0x21, 0x00


	//----- nvinfo : EIATTR_KPARAM_INFO
	.align		4
.L_53:
        /*0158*/ 	.byte	0x04, 0x17
        /*015a*/ 	.short	(.L_55 - .L_54)
.L_54:
        /*015c*/ 	.word	0x00000000
        /*0160*/ 	.short	0x0004
        /*0162*/ 	.short	0x0020
        /*0164*/ 	.byte	0x00, 0xf4, 0x21, 0x00


	//----- nvinfo : EIATTR_KPARAM_INFO
	.align		4
.L_55:
        /*0168*/ 	.byte	0x04, 0x17
        /*016a*/ 	.short	(.L_57 - .L_56)
.L_56:
        /*016c*/ 	.word	0x00000000
        /*0170*/ 	.short	0x0003
        /*0172*/ 	.short	0x0018
        /*0174*/ 	.byte	0x00, 0xf4, 0x21, 0x00


	//----- nvinfo : EIATTR_KPARAM_INFO
	.align		4
.L_57:
        /*0178*/ 	.byte	0x04, 0x17
        /*017a*/ 	.short	(.L_59 - .L_58)
.L_58:
        /*017c*/ 	.word	0x00000000
        /*0180*/ 	.short	0x0002
        /*0182*/ 	.short	0x0010
        /*0184*/ 	.byte	0x00, 0xf4, 0x21, 0x00


	//----- nvinfo : EIATTR_KPARAM_INFO
	.align		4
.L_59:
        /*0188*/ 	.byte	0x04, 0x17
        /*018a*/ 	.short	(.L_61 - .L_60)
.L_60:
        /*018c*/ 	.word	0x00000000
        /*0190*/ 	.short	0x0001
        /*0192*/ 	.short	0x0008
        /*0194*/ 	.byte	0x00, 0xf4, 0x21, 0x00


	//----- nvinfo : EIATTR_KPARAM_INFO
	.align		4
.L_61:
        /*0198*/ 	.byte	0x04, 0x17
        /*019a*/ 	.short	(.L_63 - .L_62)
.L_62:
        /*019c*/ 	.word	0x00000000
        /*01a0*/ 	.short	0x0000
        /*01a2*/ 	.short	0x0000
        /*01a4*/ 	.byte	0x00, 0xf4, 0x21, 0x00


	//----- nvinfo : EIATTR_SPARSE_MMA_MASK
	.align		4
.L_63:
        /*01a8*/ 	.byte	0x03, 0x50
        /*01aa*/ 	.short	0x0000


	//----- nvinfo : EIATTR_MAXREG_COUNT
	.align		4
        /*01ac*/ 	.byte	0x03, 0x1b
        /*01ae*/ 	.short	0x00ff


	//----- nvinfo : EIATTR_EXIT_INSTR_OFFSETS
	.align		4
        /*01b0*/ 	.byte	0x04, 0x1c
        /*01b2*/ 	.short	(.L_65 - .L_64)


	//   ....[0]....
.L_64:
        /*01b4*/ 	.word	0x00000ad0


	//----- nvinfo : EIATTR_REQNTID
	.align		4
.L_65:
        /*01b8*/ 	.byte	0x04, 0x10
        /*01ba*/ 	.short	(.L_67 - .L_66)
.L_66:
        /*01bc*/ 	.word	0x00000080
        /*01c0*/ 	.word	0x00000001
        /*01c4*/ 	.word	0x00000001


	//----- nvinfo : EIATTR_CBANK_PARAM_SIZE
	.align		4
.L_67:
        /*01c8*/ 	.byte	0x03, 0x19
        /*01ca*/ 	.short	0x00cc


	//----- nvinfo : EIATTR_PARAM_CBANK
	.align		4
        /*01cc*/ 	.byte	0x04, 0x0a
        /*01ce*/ 	.short	(.L_69 - .L_68)
	.align		4
.L_68:
        /*01d0*/ 	.word	index@(.nv.constant0.triton_poi_fused__native_batch_norm_legit_no_training_add_convolution_16)
        /*01d4*/ 	.short	0x0210
        /*01d6*/ 	.short	0x00cc


	//----- nvinfo : EIATTR_SW_WAR
	.align		4
.L_69:
        /*01d8*/ 	.byte	0x04, 0x36
        /*01da*/ 	.short	(.L_71 - .L_70)
.L_70:
        /*01dc*/ 	.word	0x00000008
.L_71:


//--------------------- .nv.callgraph             --------------------------
	.section	.nv.callgraph,"",@"SHT_CUDA_CALLGRAPH"
	.align	4
	.sectionentsize	8
	.align		4
        /*0000*/ 	.word	0x00000000
	.align		4
        /*0004*/ 	.word	0xffffffff
	.align		4
        /*0008*/ 	.word	0x00000000
	.align		4
        /*000c*/ 	.word	0xfffffffe
	.align		4
        /*0010*/ 	.word	0x00000000
	.align		4
        /*0014*/ 	.word	0xfffffffd
	.align		4
        /*0018*/ 	.word	0x00000000
	.align		4
        /*001c*/ 	.word	0xfffffffc


//--------------------- .nv.constant4             --------------------------
	.section	.nv.constant4,"a",@progbits
	.align	8
	.align		8
.nv.constant4:
        /*0000*/ 	.dword	_$_str
	.align		8
        /*0008*/ 	.dword	_$_str_$_2


//--------------------- .text.triton_poi_fused__native_batch_norm_legit_no_training_add_convolution_16 --------------------------
	.section	.text.triton_poi_fused__native_batch_norm_legit_no_training_add_convolution_16,"ax",@progbits
	.align	128
        .global         triton_poi_fused__native_batch_norm_legit_no_training_add_convolution_16
        .type           triton_poi_fused__native_batch_norm_legit_no_training_add_convolution_16,@function
        .size           triton_poi_fused__native_batch_norm_legit_no_training_add_convolution_16,(.L_x_1 - triton_poi_fused__native_batch_norm_legit_no_training_add_convolution_16)
        .other          triton_poi_fused__native_batch_norm_legit_no_training_add_convolution_16,@"STO_CUDA_ENTRY STV_DEFAULT"
triton_poi_fused__native_batch_norm_legit_no_training_add_convolution_16:
.text.triton_poi_fused__native_batch_norm_legit_no_training_add_convolution_16:
[----:B------:R-:W-:Y:S01]  /*0000*/  LDC R1, c[0x0][0x28] ;  /* 0x00000a00ff017b82 */ /* 0x000fe20000000800 */
[----:B------:R-:W1:Y:S07]  /*0010*/  S2R R0, SR_TID.X ;  /* 0x0000000000007919 */ /* 0x000e6e0000002100 */
[----:B------:R-:W2:Y:S01]  /*0020*/  LDC.64 R26, c[0x0][0x280] ;  /* 0x0000a000ff1a7b82 */ /* 0x000ea20000000a00 */
[----:B------:R-:W-:Y:S01]  /*0030*/  ULDC.64 UR4, c[0x0][0x208] ;  /* 0x0000820000047ab9 */ /* 0x000fe20000000a00 */
[----:B------:R-:W3:Y:S06]  /*0040*/  S2R R5, SR_CTAID.X ;  /* 0x0000000000057919 */ /* 0x000eec0000002500 */
[----:B------:R-:W4:Y:S08]  /*0050*/  LDC.64 R6, c[0x0][0x260] ;  /* 0x00009800ff067b82 */ /* 0x000f300000000a00 */
[----:B------:R-:W5:Y:S08]  /*0060*/  LDC.64 R18, c[0x0][0x238] ;  /* 0x00008e00ff127b82 */ /* 0x000f700000000a00 */
[----:B------:R-:W4:Y:S01]  /*0070*/  LDC.64 R8, c[0x0][0x210] ;  /* 0x00008400ff087b82 */ /* 0x000f220000000a00 */
[----:B-1----:R-:W-:-:S07]  /*0080*/  SHF.L.U32 R0, R0, 0x1, RZ ;  /* 0x0000000100007819 */ /* 0x002fce00000006ff */
[----:B------:R-:W1:Y:S01]  /*0090*/  LDC.64 R10, c[0x0][0x240] ;  /* 0x00009000ff0a7b82 */ /* 0x000e620000000a00 */
[----:B---3--:R-:W-:Y:S02]  /*00a0*/  SHF.R.S32.HI R3, RZ, 0x17, R5 ;  /* 0x00000017ff037819 */ /* 0x008fe40000011405 */
[----:B------:R-:W-:Y:S02]  /*00b0*/  LOP3.LUT R0, R0, 0xfe, RZ, 0xc0, !PT ;  /* 0x000000fe00007812 */ /* 0x000fe400078ec0ff */
[----:B------:R-:W-:-:S03]  /*00c0*/  SGXT R3, R3, 0x1 ;  /* 0x000000010303781a */ /* 0x000fc60000000200 */
[----:B------:R-:W3:Y:S01]  /*00d0*/  LDC.64 R14, c[0x0][0x218] ;  /* 0x00008600ff0e7b82 */ /* 0x000ee20000000a00 */
[----:B------:R-:W-:-:S04]  /*00e0*/  LEA R0, R5, R0, 0x8 ;  /* 0x0000000005007211 */ /* 0x000fc800078e40ff */
[----:B------:R-:W-:-:S03]  /*00f0*/  LEA.HI R3, R3, R0, RZ, 0x6 ;  /* 0x0000000003037211 */ /* 0x000fc600078f30ff */
[----:B------:R-:W1:Y:S01]  /*0100*/  LDC.64 R12, c[0x0][0x258] ;  /* 0x00009600ff0c7b82 */ /* 0x000e620000000a00 */
[--C-:B------:R-:W-:Y:S02]  /*0110*/  SHF.R.S32.HI R2, RZ, 0x6, R3.reuse ;  /* 0x00000006ff027819 */ /* 0x100fe40000011403 */
[----:B------:R-:W-:-:S04]  /*0120*/  SHF.R.S32.HI R3, RZ, 0x1f, R3 ;  /* 0x0000001fff037819 */ /* 0x000fc80000011403 */
[----:B------:R-:W-:Y:S01]  /*0130*/  LEA.HI R3, R3, R2, RZ, 0x8 ;  /* 0x0000000203037211 */ /* 0x000fe200078f40ff */
[----:B------:R-:W3:Y:S03]  /*0140*/  LDC.64 R4, c[0x0][0x278] ;  /* 0x00009e00ff047b82 */ /* 0x000ee60000000a00 */
[----:B------:R-:W-:-:S04]  /*0150*/  LOP3.LUT R3, R3, 0xffffff00, RZ, 0xc0, !PT ;  /* 0xffffff0003037812 */ /* 0x000fc800078ec0ff */
[----:B------:R-:W-:Y:S01]  /*0160*/  IADD3 R3, R2, -R3, RZ ;  /* 0x8000000302037210 */ /* 0x000fe20007ffe0ff */
[----:B------:R-:W3:Y:S04]  /*0170*/  LDC.64 R28, c[0x0][0x268] ;  /* 0x00009a00ff1c7b82 */ /* 0x000ee80000000a00 */
[----:B--2---:R-:W-:-:S04]  /*0180*/  IMAD.WIDE R26, R3, 0x4, R26 ;  /* 0x00000004031a7825 */ /* 0x004fc800078e021a */
[C---:B----4-:R-:W-:Y:S01]  /*0190*/  IMAD.WIDE R6, R3.reuse, 0x4, R6 ;  /* 0x0000000403067825 */ /* 0x050fe200078e0206 */
[----:B------:R-:W2:Y:S01]  /*01a0*/  LDC.64 R24, c[0x0][0x270] ;  /* 0x00009c00ff187b82 */ /* 0x000ea20000000a00 */
[----:B------:R-:W4:Y:S04]  /*01b0*/  LDG.E.EL R26, desc[UR4][R26.64] ;  /* 0x000000041a1a7981 */ /* 0x000f28000c2e1900 */
[----:B------:R1:W4:Y:S03]  /*01c0*/  LDG.E.EL R2, desc[UR4][R6.64] ;  /* 0x0000000406027981 */ /* 0x000326000c2e1900 */
[----:B------:R-:W2:Y:S08]  /*01d0*/  LDC.64 R22, c[0x0][0x288] ;  /* 0x0000a200ff167b82 */ /* 0x000eb00000000a00 */
[----:B------:R-:W2:Y:S01]  /*01e0*/  LDC.64 R20, c[0x0][0x290] ;  /* 0x0000a400ff147b82 */ /* 0x000ea20000000a00 */
[----:B-----5:R-:W-:-:S04]  /*01f0*/  IMAD.WIDE R18, R3, 0x4, R18 ;  /* 0x0000000403127825 */ /* 0x020fc800078e0212 */
[----:B0-----:R-:W-:-:S04]  /*0200*/  IMAD.WIDE R8, R0, 0x4, R8 ;  /* 0x0000000400087825 */ /* 0x001fc800078e0208 */
[----:B-1----:R-:W-:Y:S01]  /*0210*/  IMAD.WIDE R10, R3, 0x4, R10 ;  /* 0x00000004030a7825 */ /* 0x002fe200078e020a */
[----:B------:R-:W5:Y:S03]  /*0220*/  LDG.E.64 R16, desc[UR4][R8.64] ;  /* 0x0000000408107981 */ /* 0x000f66000c1e1b00 */
[----:B---3--:R-:W-:-:S04]  /*0230*/  IMAD.WIDE R14, R0, 0x4, R14 ;  /* 0x00000004000e7825 */ /* 0x008fc800078e020e */
[C---:B------:R-:W-:Y:S02]  /*0240*/  IMAD.WIDE R6, R3.reuse, 0x4, R12 ;  /* 0x0000000403067825 */ /* 0x040fe400078e020c */
[----:B------:R-:W5:Y:S02]  /*0250*/  LDG.E.EL R13, desc[UR4][R18.64] ;  /* 0x00000004120d7981 */ /* 0x000f64000c2e1900 */
[C---:B------:R-:W-:Y:S02]  /*0260*/  IMAD.WIDE R4, R3.reuse, 0x4, R4 ;  /* 0x0000000403047825 */ /* 0x040fe400078e0204 */
[----:B------:R-:W3:Y:S04]  /*0270*/  LDG.E.EL R12, desc[UR4][R10.64] ;  /* 0x000000040a0c7981 */ /* 0x000ee8000c2e1900 */
[----:B------:R-:W3:Y:S01]  /*0280*/  LDG.E.EL R7, desc[UR4][R6.64] ;  /* 0x0000000406077981 */ /* 0x000ee2000c2e1900 */
[----:B------:R-:W-:-:S03]  /*0290*/  IMAD.WIDE R28, R3, 0x4, R28 ;  /* 0x00000004031c7825 */ /* 0x000fc600078e021c */
[----:B------:R-:W3:Y:S04]  /*02a0*/  LDG.E.EL R4, desc[UR4][R4.64] ;  /* 0x0000000404047981 */ /* 0x000ee8000c2e1900 */
[----:B------:R-:W3:Y:S01]  /*02b0*/  LDG.E.64 R10, desc[UR4][R14.64] ;  /* 0x000000040e0a7981 */ /* 0x000ee2000c1e1b00 */
[----:B--2---:R-:W-:-:S04]  /*02c0*/  IMAD.WIDE R24, R3, 0x4, R24 ;  /* 0x0000000403187825 */ /* 0x004fc800078e0218 */
[C---:B------:R-:W-:Y:S01]  /*02d0*/  IMAD.WIDE R22, R3.reuse, 0x4, R22 ;  /* 0x0000000403167825 */ /* 0x040fe200078e0216 */
[----:B------:R0:W2:Y:S03]  /*02e0*/  LDG.E.EL R5, desc[UR4][R28.64] ;  /* 0x000000041c057981 */ /* 0x0000a6000c2e1900 */
[C---:B------:R-:W-:Y:S01]  /*02f0*/  IMAD.WIDE R20, R3.reuse, 0x4, R20 ;  /* 0x0000000403147825 */ /* 0x040fe200078e0214 */
[----:B------:R1:W2:Y:S04]  /*0300*/  LDG.E.EL R18, desc[UR4][R24.64] ;  /* 0x0000000418127981 */ /* 0x0002a8000c2e1900 */
[----:B------:R-:W2:Y:S01]  /*0310*/  LDG.E.EL R19, desc[UR4][R22.64] ;  /* 0x0000000416137981 */ /* 0x000ea2000c2e1900 */
[----:B0-----:R-:W0:Y:S03]  /*0320*/  LDC.64 R28, c[0x0][0x298] ;  /* 0x0000a600ff1c7b82 */ /* 0x001e260000000a00 */
[----:B------:R0:W2:Y:S05]  /*0330*/  LDG.E.EL R6, desc[UR4][R20.64] ;  /* 0x0000000414067981 */ /* 0x0000aa000c2e1900 */
[----:B-1----:R-:W1:Y:S01]  /*0340*/  LDC.64 R24, c[0x0][0x248] ;  /* 0x00009200ff187b82 */ /* 0x002e620000000a00 */
[----:B0-----:R-:W-:-:S04]  /*0350*/  IMAD.WIDE R28, R3, 0x4, R28 ;  /* 0x00000004031c7825 */ /* 0x001fc800078e021c */
[----:B-1----:R-:W-:-:S06]  /*0360*/  IMAD.WIDE R24, R3, 0x4, R24 ;  /* 0x0000000403187825 */ /* 0x002fcc00078e0218 */
[----:B------:R-:W2:Y:S04]  /*0370*/  LDG.E.EL R25, desc[UR4][R24.64] ;  /* 0x0000000418197981 */ /* 0x000ea8000c2e1900 */
[----:B------:R0:W2:Y:S01]  /*0380*/  LDG.E.EL R24, desc[UR4][R28.64] ;  /* 0x000000041c187981 */ /* 0x0000a2000c2e1900 */
[----:B----4-:R-:W-:-:S04]  /*0390*/  FADD R26, R26, 9.9999997473787516356e-06 ;  /* 0x3727c5ac1a1a7421 */ /* 0x010fc80000000000 */
[----:B------:R1:W4:Y:S02]  /*03a0*/  MUFU.SQRT R20, R26 ;  /* 0x0000001a00147308 */ /* 0x0003240000002000 */
[----:B-1----:R-:W1:Y:S01]  /*03b0*/  LDC.64 R26, c[0x0][0x2a0] ;  /* 0x0000a800ff1a7b82 */ /* 0x002e620000000a00 */
[----:B------:R-:W-:-:S05]  /*03c0*/  FADD R2, R2, 9.9999997473787516356e-06 ;  /* 0x3727c5ac02027421 */ /* 0x000fca0000000000 */
[----:B------:R-:W0:Y:S01]  /*03d0*/  MUFU.SQRT R23, R2 ;  /* 0x0000000200177308 */ /* 0x000e220000002000 */
[C---:B----4-:R-:W-:Y:S02]  /*03e0*/  FSETP.GT.AND P1, PT, R20.reuse, 8.50705917302346158658e+37, PT ;  /* 0x7e8000001400780b */ /* 0x050fe40003f24000 */
[----:B------:R-:W-:Y:S01]  /*03f0*/  FSETP.GEU.AND P3, PT, R20, 1.175494350822287508e-38, PT ;  /* 0x008000001400780b */ /* 0x000fe20003f6e000 */
[----:B-1----:R-:W-:Y:S01]  /*0400*/  IMAD.WIDE R26, R3, 0x4, R26 ;  /* 0x00000004031a7825 */ /* 0x002fe200078e021a */
[----:B0-----:R-:W-:-:S05]  /*0410*/  FSETP.GT.AND P0, PT, R23, 8.50705917302346158658e+37, PT ;  /* 0x7e8000001700780b */ /* 0x001fca0003f04000 */
[----:B------:R-:W4:Y:S01]  /*0420*/  LDG.E.EL R26, desc[UR4][R26.64] ;  /* 0x000000041a1a7981 */ /* 0x000f22000c2e1900 */
[----:B------:R-:W-:-:S03]  /*0430*/  FSETP.GEU.AND P2, PT, R23, 1.175494350822287508e-38, PT ;  /* 0x008000001700780b */ /* 0x000fc60003f4e000 */
[----:B------:R-:W-:Y:S01]  /*0440*/  @P1 FMUL R20, R20, 0.25 ;  /* 0x3e80000014141820 */ /* 0x000fe20000400000 */
[----:B------:R-:W-:-:S03]  /*0450*/  HFMA2.MMA R2, -RZ, RZ, 1.625, 0 ;  /* 0x3e800000ff027435 */ /* 0x000fc600000001ff */
[----:B------:R-:W-:Y:S01]  /*0460*/  @P0 FMUL R23, R23, 0.25 ;  /* 0x3e80000017170820 */ /* 0x000fe20000400000 */
[----:B------:R-:W-:-:S05]  /*0470*/  @!P3 FMUL R20, R20, 16777216 ;  /* 0x4b8000001414b820 */ /* 0x000fca0000400000 */
[----:B------:R-:W-:Y:S01]  /*0480*/  @!P2 FMUL R23, R23, 16777216 ;  /* 0x4b8000001717a820 */ /* 0x000fe20000400000 */
[----:B------:R-:W-:Y:S01]  /*0490*/  MUFU.RCP R20, R20 ;  /* 0x0000001400147308 */ /* 0x000fe20000001000 */
[----:B------:R-:W-:-:S07]  /*04a0*/  FSEL R22, R2, 1, P0 ;  /* 0x3f80000002167808 */ /* 0x000fce0000000000 */
[----:B------:R0:W1:Y:S01]  /*04b0*/  MUFU.RCP R21, R23 ;  /* 0x0000001700157308 */ /* 0x0000620000001000 */
[----:B------:R-:W-:Y:S01]  /*04c0*/  @!P2 FMUL R22, R22, 16777216 ;  /* 0x4b8000001616a820 */ /* 0x000fe20000400000 */
[--C-:B-----5:R-:W-:Y:S01]  /*04d0*/  FADD R17, R17, R13.reuse ;  /* 0x0000000d11117221 */ /* 0x120fe20000000000 */
[----:B------:R-:W-:Y:S01]  /*04e0*/  FADD R16, R16, R13 ;  /* 0x0000000d10107221 */ /* 0x000fe20000000000 */
[----:B0-----:R-:W-:Y:S01]  /*04f0*/  FSEL R23, R2, 1, P1 ;  /* 0x3f80000002177808 */ /* 0x001fe20000800000 */
[--C-:B---3--:R-:W-:Y:S01]  /*0500*/  FADD R13, R11, R12.reuse ;  /* 0x0000000c0b0d7221 */ /* 0x108fe20000000000 */
[----:B------:R-:W-:Y:S02]  /*0510*/  FADD R12, R10, R12 ;  /* 0x0000000c0a0c7221 */ /* 0x000fe40000000000 */
[----:B------:R-:W0:Y:S01]  /*0520*/  LDC.64 R10, c[0x0][0x220] ;  /* 0x00008800ff0a7b82 */ /* 0x000e220000000a00 */
[----:B------:R-:W-:Y:S01]  /*0530*/  @!P3 FMUL R23, R23, 16777216 ;  /* 0x4b8000001717b820 */ /* 0x000fe20000400000 */
[----:B-1----:R-:W-:Y:S01]  /*0540*/  FMUL R22, R21, R22 ;  /* 0x0000001615167220 */ /* 0x002fe20000400000 */
[C---:B------:R-:W-:Y:S01]  /*0550*/  FADD R21, -R7.reuse, R17 ;  /* 0x0000001107157221 */ /* 0x040fe20000000100 */
[----:B------:R-:W-:Y:S01]  /*0560*/  FADD R7, -R7, R16 ;  /* 0x0000001007077221 */ /* 0x000fe20000000100 */
[----:B------:R-:W-:Y:S01]  /*0570*/  FMUL R23, R20, R23 ;  /* 0x0000001714177220 */ /* 0x000fe20000400000 */
[C---:B------:R-:W-:Y:S01]  /*0580*/  FADD R20, -R4.reuse, R13 ;  /* 0x0000000d04147221 */ /* 0x040fe20000000100 */
[----:B------:R-:W-:Y:S01]  /*0590*/  FADD R4, -R4, R12 ;  /* 0x0000000c04047221 */ /* 0x000fe20000000100 */
[C---:B------:R-:W-:Y:S01]  /*05a0*/  FMUL R21, R22.reuse, R21 ;  /* 0x0000001516157220 */ /* 0x040fe20000400000 */
[----:B------:R-:W-:Y:S01]  /*05b0*/  FMUL R7, R22, R7 ;  /* 0x0000000716077220 */ /* 0x000fe20000400000 */
[C---:B------:R-:W-:Y:S01]  /*05c0*/  FMUL R20, R23.reuse, R20 ;  /* 0x0000001417147220 */ /* 0x040fe20000400000 */
[----:B------:R-:W-:Y:S01]  /*05d0*/  FMUL R23, R23, R4 ;  /* 0x0000000417177220 */ /* 0x000fe20000400000 */
[C-C-:B--2---:R-:W-:Y:S01]  /*05e0*/  FFMA R4, R5.reuse, R21, R18.reuse ;  /* 0x0000001505047223 */ /* 0x144fe20000000012 */
[----:B------:R-:W-:Y:S01]  /*05f0*/  FFMA R5, R5, R7, R18 ;  /* 0x0000000705057223 */ /* 0x000fe20000000012 */
[C-C-:B------:R-:W-:Y:S01]  /*0600*/  FFMA R7, R19.reuse, R20, R6.reuse ;  /* 0x0000001413077223 */ /* 0x140fe20000000006 */
[----:B------:R-:W-:Y:S01]  /*0610*/  FFMA R6, R19, R23, R6 ;  /* 0x0000001713067223 */ /* 0x000fe20000000006 */
[----:B------:R-:W1:Y:S08]  /*0620*/  LDC.64 R20, c[0x0][0x2b0] ;  /* 0x0000ac00ff147b82 */ /* 0x000e700000000a00 */
[----:B------:R-:W2:Y:S01]  /*0630*/  LDC.64 R22, c[0x0][0x2a8] ;  /* 0x0000aa00ff167b82 */ /* 0x000ea20000000a00 */
[----:B0-----:R-:W-:-:S05]  /*0640*/  IMAD.WIDE R10, R0, 0x4, R10 ;  /* 0x00000004000a7825 */ /* 0x001fca00078e020a */
[----:B------:R-:W3:Y:S01]  /*0650*/  LDG.E.64 R18, desc[UR4][R10.64] ;  /* 0x000000040a127981 */ /* 0x000ee2000c1e1b00 */
[----:B-1----:R-:W-:-:S06]  /*0660*/  IMAD.WIDE R20, R3, 0x4, R20 ;  /* 0x0000000403147825 */ /* 0x002fcc00078e0214 */
[----:B------:R-:W5:Y:S01]  /*0670*/  LDG.E.EL R21, desc[UR4][R20.64] ;  /* 0x0000000414157981 */ /* 0x000f62000c2e1900 */
[----:B--2---:R-:W-:-:S06]  /*0680*/  IMAD.WIDE R22, R3, 0x4, R22 ;  /* 0x0000000403167825 */ /* 0x004fcc00078e0216 */
[----:B------:R0:W5:Y:S01]  /*0690*/  LDG.E.EL R22, desc[UR4][R22.64] ;  /* 0x0000000416167981 */ /* 0x000162000c2e1900 */
[----:B------:R-:W-:Y:S01]  /*06a0*/  FADD R4, R7, R4 ;  /* 0x0000000407047221 */ /* 0x000fe20000000000 */
[----:B------:R-:W-:Y:S01]  /*06b0*/  FADD R5, R6, R5 ;  /* 0x0000000506057221 */ /* 0x000fe20000000000 */
[----:B----4-:R-:W-:-:S04]  /*06c0*/  FADD R26, R26, 9.9999997473787516356e-06 ;  /* 0x3727c5ac1a1a7421 */ /* 0x010fc80000000000 */
[----:B------:R-:W1:Y:S02]  /*06d0*/  MUFU.SQRT R27, R26 ;  /* 0x0000001a001b7308 */ /* 0x000e640000002000 */
[C---:B-1----:R-:W-:Y:S02]  /*06e0*/  FSETP.GT.AND P0, PT, R27.reuse, 8.50705917302346158658e+37, PT ;  /* 0x7e8000001b00780b */ /* 0x042fe40003f04000 */
[----:B------:R-:W-:-:S11]  /*06f0*/  FSETP.GEU.AND P1, PT, R27, 1.175494350822287508e-38, PT ;  /* 0x008000001b00780b */ /* 0x000fd60003f2e000 */
[----:B------:R-:W-:-:S04]  /*0700*/  @P0 FMUL R27, R27, 0.25 ;  /* 0x3e8000001b1b0820 */ /* 0x000fc80000400000 */
[----:B------:R-:W-:-:S04]  /*0710*/  @!P1 FMUL R27, R27, 16777216 ;  /* 0x4b8000001b1b9820 */ /* 0x000fc80000400000 */
[----:B------:R1:W2:Y:S02]  /*0720*/  MUFU.RCP R28, R27 ;  /* 0x0000001b001c7308 */ /* 0x0002a40000001000 */
[----:B-1----:R-:W1:Y:S01]  /*0730*/  LDC.64 R26, c[0x0][0x2c0] ;  /* 0x0000b000ff1a7b82 */ /* 0x002e620000000a00 */
[----:B0-----:R-:W-:-:S05]  /*0740*/  FSEL R23, R2, 1, P0 ;  /* 0x3f80000002177808 */ /* 0x001fca0000000000 */
[----:B------:R-:W-:-:S04]  /*0750*/  @!P1 FMUL R23, R23, 16777216 ;  /* 0x4b80000017179820 */ /* 0x000fc80000400000 */
[----:B--2---:R-:W-:Y:S01]  /*0760*/  FMUL R28, R28, R23 ;  /* 0x000000171c1c7220 */ /* 0x004fe20000400000 */
[--C-:B---3--:R-:W-:Y:S01]  /*0770*/  FADD R18, R18, R25.reuse ;  /* 0x0000001912127221 */ /* 0x108fe20000000000 */
[----:B------:R-:W-:Y:S01]  /*0780*/  FADD R19, R19, R25 ;  /* 0x0000001913137221 */ /* 0x000fe20000000000 */
[----:B-1----:R-:W-:-:S04]  /*0790*/  IMAD.WIDE R26, R3, 0x4, R26 ;  /* 0x00000004031a7825 */ /* 0x002fc800078e021a */
[C---:B------:R-:W-:Y:S01]  /*07a0*/  FADD R23, -R24.reuse, R18 ;  /* 0x0000001218177221 */ /* 0x040fe20000000100 */
[----:B------:R-:W-:Y:S01]  /*07b0*/  FADD R25, -R24, R19 ;  /* 0x0000001318197221 */ /* 0x000fe20000000100 */
[----:B------:R-:W2:Y:S02]  /*07c0*/  LDG.E.EL R26, desc[UR4][R26.64] ;  /* 0x000000041a1a7981 */ /* 0x000ea4000c2e1900 */
[C---:B------:R-:W-:Y:S01]  /*07d0*/  FMUL R23, R28.reuse, R23 ;  /* 0x000000171c177220 */ /* 0x040fe20000400000 */
[----:B------:R-:W-:-:S03]  /*07e0*/  FMUL R28, R28, R25 ;  /* 0x000000191c1c7220 */ /* 0x000fc60000400000 */
[C-C-:B-----5:R-:W-:Y:S01]  /*07f0*/  FFMA R24, R22.reuse, R23, R21.reuse ;  /* 0x0000001716187223 */ /* 0x160fe20000000015 */
[----:B------:R-:W-:Y:S02]  /*0800*/  FFMA R25, R22, R28, R21 ;  /* 0x0000001c16197223 */ /* 0x000fe40000000015 */
[----:B------:R-:W0:Y:S08]  /*0810*/  LDC.64 R20, c[0x0][0x250] ;  /* 0x00009400ff147b82 */ /* 0x000e300000000a00 */
[----:B------:R-:W1:Y:S08]  /*0820*/  LDC.64 R22, c[0x0][0x228] ;  /* 0x00008a00ff167b82 */ /* 0x000e700000000a00 */
[----:B------:R-:W3:Y:S01]  /*0830*/  LDC.64 R28, c[0x0][0x2b8] ;  /* 0x0000ae00ff1c7b82 */ /* 0x000ee20000000a00 */
[----:B0-----:R-:W-:-:S06]  /*0840*/  IMAD.WIDE R20, R3, 0x4, R20 ;  /* 0x0000000403147825 */ /* 0x001fcc00078e0214 */
[----:B------:R-:W4:Y:S01]  /*0850*/  LDG.E.EL R20, desc[UR4][R20.64] ;  /* 0x0000000414147981 */ /* 0x000f22000c2e1900 */
[----:B-1----:R-:W-:-:S05]  /*0860*/  IMAD.WIDE R22, R0, 0x4, R22 ;  /* 0x0000000400167825 */ /* 0x002fca00078e0216 */
[----:B------:R-:W4:Y:S01]  /*0870*/  LDG.E.64 R6, desc[UR4][R22.64] ;  /* 0x0000000416067981 */ /* 0x000f22000c1e1b00 */
[----:B---3--:R-:W-:-:S06]  /*0880*/  IMAD.WIDE R28, R3, 0x4, R28 ;  /* 0x00000004031c7825 */ /* 0x008fcc00078e021c */
[----:B------:R-:W3:Y:S01]  /*0890*/  LDG.E.EL R28, desc[UR4][R28.64] ;  /* 0x000000041c1c7981 */ /* 0x000ee2000c2e1900 */
[----:B------:R-:W-:Y:S01]  /*08a0*/  FADD R24, R5, R24 ;  /* 0x0000001805187221 */ /* 0x000fe20000000000 */
[----:B--2---:R-:W-:-:S04]  /*08b0*/  FADD R26, R26, 9.9999997473787516356e-06 ;  /* 0x3727c5ac1a1a7421 */ /* 0x004fc80000000000 */
[----:B------:R-:W0:Y:S02]  /*08c0*/  MUFU.SQRT R27, R26 ;  /* 0x0000001a001b7308 */ /* 0x000e240000002000 */
[C---:B0-----:R-:W-:Y:S02]  /*08d0*/  FSETP.GT.AND P0, PT, R27.reuse, 8.50705917302346158658e+37, PT ;  /* 0x7e8000001b00780b */ /* 0x041fe40003f04000 */
[----:B------:R-:W-:-:S11]  /*08e0*/  FSETP.GEU.AND P1, PT, R27, 1.175494350822287508e-38, PT ;  /* 0x008000001b00780b */ /* 0x000fd60003f2e000 */
[----:B------:R-:W-:-:S04]  /*08f0*/  @P0 FMUL R27, R27, 0.25 ;  /* 0x3e8000001b1b0820 */ /* 0x000fc80000400000 */
[----:B------:R-:W-:-:S04]  /*0900*/  @!P1 FMUL R27, R27, 16777216 ;  /* 0x4b8000001b1b9820 */ /* 0x000fc80000400000 */
[----:B------:R0:W1:Y:S01]  /*0910*/  MUFU.RCP R5, R27 ;  /* 0x0000001b00057308 */ /* 0x0000620000001000 */
[----:B------:R-:W-:Y:S01]  /*0920*/  FSEL R2, R2, 1, P0 ;  /* 0x3f80000002027808 */ /* 0x000fe20000000000 */
[----:B0-----:R-:W0:Y:S01]  /*0930*/  LDC.64 R26, c[0x0][0x2d0] ;  /* 0x0000b400ff1a7b82 */ /* 0x001e220000000a00 */
[--C-:B----4-:R-:W-:Y:S01]  /*0940*/  FADD R6, R6, R20.reuse ;  /* 0x0000001406067221 */ /* 0x110fe20000000000 */
[----:B------:R-:W-:-:S06]  /*0950*/  FADD R7, R7, R20 ;  /* 0x0000001407077221 */ /* 0x000fcc0000000000 */
[----:B------:R-:W2:Y:S01]  /*0960*/  LDC.64 R20, c[0x0][0x2c8] ;  /* 0x0000b200ff147b82 */ /* 0x000ea20000000a00 */
[----:B------:R-:W-:-:S04]  /*0970*/  @!P1 FMUL R2, R2, 16777216 ;  /* 0x4b80000002029820 */ /* 0x000fc80000400000 */
[----:B-1----:R-:W-:Y:S01]  /*0980*/  FMUL R5, R5, R2 ;  /* 0x0000000205057220 */ /* 0x002fe20000400000 */
[C---:B---3--:R-:W-:Y:S01]  /*0990*/  FADD R2, -R28.reuse, R6 ;  /* 0x000000061c027221 */ /* 0x048fe20000000100 */
[----:B------:R-:W-:-:S03]  /*09a0*/  FADD R28, -R28, R7 ;  /* 0x000000071c1c7221 */ /* 0x000fc60000000100 */
[C---:B------:R-:W-:Y:S01]  /*09b0*/  FMUL R2, R5.reuse, R2 ;  /* 0x0000000205027220 */ /* 0x040fe20000400000 */
[----:B------:R-:W-:Y:S01]  /*09c0*/  FMUL R5, R5, R28 ;  /* 0x0000001c05057220 */ /* 0x000fe20000400000 */
[C---:B0-----:R-:W-:Y:S02]  /*09d0*/  IMAD.WIDE R28, R3.reuse, 0x4, R26 ;  /* 0x00000004031c7825 */ /* 0x041fe400078e021a */
[----:B------:R-:W0:Y:S04]  /*09e0*/  LDC.64 R26, c[0x0][0x230] ;  /* 0x00008c00ff1a7b82 */ /* 0x000e280000000a00 */
[----:B------:R-:W3:Y:S01]  /*09f0*/  LDG.E.EL R29, desc[UR4][R28.64] ;  /* 0x000000041c1d7981 */ /* 0x000ee2000c2e1900 */
[----:B--2---:R-:W-:-:S06]  /*0a00*/  IMAD.WIDE R20, R3, 0x4, R20 ;  /* 0x0000000403147825 */ /* 0x004fcc00078e0214 */
[----:B------:R-:W3:Y:S01]  /*0a10*/  LDG.E.EL R20, desc[UR4][R20.64] ;  /* 0x0000000414147981 */ /* 0x000ee2000c2e1900 */
[----:B------:R-:W-:-:S03]  /*0a20*/  FADD R4, R4, R25 ;  /* 0x0000001904047221 */ /* 0x000fc60000000000 */
[----:B------:R-:W-:Y:S04]  /*0a30*/  STG.E.64 desc[UR4][R8.64], R16 ;  /* 0x0000001008007986 */ /* 0x000fe8000c101b04 */
[----:B------:R-:W-:Y:S01]  /*0a40*/  STG.E.64 desc[UR4][R14.64], R12 ;  /* 0x0000000c0e007986 */ /* 0x000fe2000c101b04 */
[----:B0-----:R-:W-:-:S03]  /*0a50*/  IMAD.WIDE R26, R0, 0x4, R26 ;  /* 0x00000004001a7825 */ /* 0x001fc600078e021a */
[----:B------:R-:W-:Y:S04]  /*0a60*/  STG.E.64 desc[UR4][R10.64], R18 ;  /* 0x000000120a007986 */ /* 0x000fe8000c101b04 */
[----:B------:R-:W-:Y:S01]  /*0a70*/  STG.E.64 desc[UR4][R22.64], R6 ;  /* 0x0000000616007986 */ /* 0x000fe2000c101b04 */
[C-C-:B---3--:R-:W-:Y:S01]  /*0a80*/  FFMA R3, R20.reuse, R2, R29.reuse ;  /* 0x0000000214037223 */ /* 0x148fe2000000001d */
[----:B------:R-:W-:-:S03]  /*0a90*/  FFMA R5, R20, R5, R29 ;  /* 0x0000000514057223 */ /* 0x000fc6000000001d */
[----:B------:R-:W-:Y:S01]  /*0aa0*/  FADD R24, R3, R24 ;  /* 0x0000001803187221 */ /* 0x000fe20000000000 */
[----:B------:R-:W-:-:S05]  /*0ab0*/  FADD R25, R5, R4 ;  /* 0x0000000405197221 */ /* 0x000fca0000000000 */
[----:B------:R-:W-:Y:S01]  /*0ac0*/  STG.E.64 desc[UR4][R26.64], R24 ;  /* 0x000000181a007986 */ /* 0x000fe2000c101b04 */
[----:B------:R-:W-:Y:S05]  /*0ad0*/  EXIT ;  /* 0x000000000000794d */ /* 0x000fea0003800000 */
.L_x_0:
[----:B------:R-:W-:-:S00]  /*0ae0*/  BRA `(.L_x_0) ;  /* 0xfffffffc00fc7947 */ /* 0x000fc0000383ffff */
[----:B------:R-:W-:-:S00]  /*0af0*/  NOP ;  /* 0x0000000000007918 */ /* 0x000fc00000000000 */
        /* <DEDUP_REMOVED lines=8> */
.L_x_1:


//--------------------- .nv.global.init           --------------------------
	.section	.nv.global.init,"aw",@progbits
.nv.global.init:
	.type		_$_str,@object
	.size		_$_str,(_$_str_$_2 - _$_str)
_$_str:
        /*0000*/ 	.byte	0x5f, 0x5f, 0x43, 0x55, 0x44, 0x41, 0x5f, 0x46, 0x54, 0x5a, 0x00
	.type		_$_str_$_2,@object
	.size		_$_str_$_2,(.L_1 - _$_str_$_2)
_$_str_$_2:
        /*000b*/ 	.byte	0x5f, 0x5f, 0x43, 0x55, 0x44, 0x41, 0x5f, 0x50, 0x52, 0x45, 0x43, 0x5f, 0x53, 0x51, 0x52, 0x54
        /*001b*/ 	.byte	0x00
.L_1:


//--------------------- .nv.constant0.triton_poi_fused__native_batch_norm_legit_no_training_add_convolution_16 --------------------------
	.section	.nv.constant0.triton_poi_fused__native_batch_norm_legit_no_training_add_convolution_16,"a",@progbits
	.sectionflags	@""
	.align	4
.nv.constant0.triton_poi_fused__native_batch_norm_legit_no_training_add_convolution_16:
	.zero		732
